//
// Generated by NVIDIA NVVM Compiler
//
// Compiler Build ID: CL-36424714
// Cuda compilation tools, release 13.0, V13.0.88
// Based on NVVM 20.0.0
//

.version 9.0
.target sm_100
.address_size 64

	// .globl	_Z13stencil5pointPKfPfii

.visible .entry _Z13stencil5pointPKfPfii(
	.param .u64 .ptr .align 1 _Z13stencil5pointPKfPfii_param_0,
	.param .u64 .ptr .align 1 _Z13stencil5pointPKfPfii_param_1,
	.param .u32 _Z13stencil5pointPKfPfii_param_2,
	.param .u32 _Z13stencil5pointPKfPfii_param_3
)
{
	.reg .pred 	%p<8>;
	.reg .b32 	%r<30>;
	.reg .b32 	%f<20>;
	.reg .b64 	%rd<13>;

	ld.param.u64 	%rd4, [_Z13stencil5pointPKfPfii_param_0];
	ld.param.u64 	%rd3, [_Z13stencil5pointPKfPfii_param_1];
	ld.param.u32 	%r11, [_Z13stencil5pointPKfPfii_param_2];
	ld.param.u32 	%r13, [_Z13stencil5pointPKfPfii_param_3];
	cvta.to.global.u64 	%rd1, %rd4;
	mov.u32 	%r14, %ctaid.x;
	mov.u32 	%r15, %ntid.x;
	mov.u32 	%r16, %tid.x;
	mad.lo.s32 	%r1, %r14, %r15, %r16;
	mov.u32 	%r17, %ctaid.y;
	mov.u32 	%r18, %ntid.y;
	mov.u32 	%r19, %tid.y;
	mad.lo.s32 	%r20, %r17, %r18, %r19;
	setp.ge.s32 	%p1, %r1, %r11;
	setp.ge.s32 	%p2, %r20, %r13;
	or.pred  	%p3, %p1, %p2;
	@%p3 bra 	$L__BB0_10;
	mad.lo.s32 	%r3, %r11, %r20, %r1;
	mul.wide.s32 	%rd5, %r3, 4;
	add.s64 	%rd2, %rd1, %rd5;
	ld.global.f32 	%f17, [%rd2];
	setp.lt.s32 	%p4, %r1, 1;
	mov.b32 	%r27, 1;
	@%p4 bra 	$L__BB0_3;
	ld.global.f32 	%f10, [%rd2+-4];
	add.f32 	%f17, %f17, %f10;
	mov.b32 	%r27, 2;
$L__BB0_3:
	add.s32 	%r23, %r11, -1;
	setp.ge.s32 	%p5, %r1, %r23;
	@%p5 bra 	$L__BB0_5;
	ld.global.f32 	%f11, [%rd2+4];
	add.f32 	%f17, %f17, %f11;
	add.s32 	%r27, %r27, 1;
$L__BB0_5:
	setp.eq.s32 	%p6, %r20, 0;
	@%p6 bra 	$L__BB0_7;
	sub.s32 	%r24, %r3, %r11;
	mul.wide.s32 	%rd6, %r24, 4;
	add.s64 	%rd7, %rd1, %rd6;
	ld.global.f32 	%f12, [%rd7];
	add.f32 	%f17, %f17, %f12;
	add.s32 	%r27, %r27, 1;
$L__BB0_7:
	add.s32 	%r25, %r13, -1;
	setp.ge.u32 	%p7, %r20, %r25;
	@%p7 bra 	$L__BB0_9;
	mul.wide.s32 	%rd8, %r11, 4;
	add.s64 	%rd9, %rd2, %rd8;
	ld.global.f32 	%f13, [%rd9];
	add.f32 	%f17, %f17, %f13;
	add.s32 	%r27, %r27, 1;
$L__BB0_9:
	cvt.rn.f32.u32 	%f14, %r27;
	div.rn.f32 	%f15, %f17, %f14;
	cvta.to.global.u64 	%rd10, %rd3;
	add.s64 	%rd12, %rd10, %rd5;
	st.global.f32 	[%rd12], %f15;
$L__BB0_10:
	ret;

}


// ===== COMPILED SASS (sm_100) =====

	.target	sm_100

	.elftype	@"ET_EXEC"


//--------------------- .note.nv.tkinfo           --------------------------
	.section	.note.nv.tkinfo,"",@"SHT_NOTE"
	.sectionflags	@"SHF_NOTE_NV_TKINFO"
	.tkinfo
        /*0018*/ 	.word	0x00000002
        /*0030*/ 	.string	""
        /*0030*/ 	.string	"ptxas"
        /*0030*/ 	.string	"Cuda compilation tools, release 13.0, V13.0.88"
        /*0030*/ 	.string	"Build cuda_13.0.r13.0/compiler.36424714_0"
        /*0030*/ 	.string	"-arch sm_100 -m 64 "



//--------------------- .note.nv.cuinfo           --------------------------
	.section	.note.nv.cuinfo,"",@"SHT_NOTE"
	.sectionflags	@"SHF_NOTE_NV_CUINFO"
        /*0018*/ 	.short	0x0002
        /*001a*/ 	.short	0x0064
        /*001c*/ 	.short	0x0082
	.zero		2


//--------------------- .nv.info                  --------------------------
	.section	.nv.info,"",@"SHT_CUDA_INFO"
	.align	4


	//----- nvinfo : EIATTR_REGCOUNT
	.align		4
        /*0000*/ 	.byte	0x04, 0x2f
        /*0002*/ 	.short	(.L_1 - .L_0)
	.align		4
.L_0:
        /*0004*/ 	.word	index@(_Z13stencil5pointPKfPfii)
        /*0008*/ 	.word	0x00000010


	//----- nvinfo : EIATTR_FRAME_SIZE
	.align		4
.L_1:
        /*000c*/ 	.byte	0x04, 0x11
        /*000e*/ 	.short	(.L_3 - .L_2)
	.align		4
.L_2:
        /*0010*/ 	.word	index@($__internal_0_$__cuda_sm3x_div_rn_noftz_f32_slowpath)
        /*0014*/ 	.word	0x00000000


	//----- nvinfo : EIATTR_FRAME_SIZE
	.align		4
.L_3:
        /*0018*/ 	.byte	0x04, 0x11
        /*001a*/ 	.short	(.L_5 - .L_4)
	.align		4
.L_4:
        /*001c*/ 	.word	index@(_Z13stencil5pointPKfPfii)
        /*0020*/ 	.word	0x00000000


	//----- nvinfo : EIATTR_MIN_STACK_SIZE
	.align		4
.L_5:
        /*0024*/ 	.byte	0x04, 0x12
        /*0026*/ 	.short	(.L_7 - .L_6)
	.align		4
.L_6:
        /*0028*/ 	.word	index@(_Z13stencil5pointPKfPfii)
        /*002c*/ 	.word	0x00000000
.L_7:


//--------------------- .nv.compat                --------------------------
	.section	.nv.compat,"",@"SHT_CUDA_COMPAT_INFO"
	.align	4
        /*0000*/ 	.byte	0x02, 0x09, 0x00, 0x00, 0x02, 0x02, 0x01, 0x00, 0x02, 0x05, 0x05, 0x00, 0x03, 0x07, 0x01, 0x01
        /*0010*/ 	.byte	0x02, 0x03, 0x00, 0x00, 0x02, 0x06, 0x01, 0x00, 0x04, 0x0b, 0x08, 0x00, 0x01, 0x00, 0x00, 0x00
        /*0020*/ 	.byte	0x00, 0x00, 0x00, 0x00


//--------------------- .nv.info._Z13stencil5pointPKfPfii --------------------------
	.section	.nv.info._Z13stencil5pointPKfPfii,"",@"SHT_CUDA_INFO"
	.sectionflags	@""
	.align	4


	//----- nvinfo : EIATTR_CUDA_API_VERSION
	.align		4
        /*0000*/ 	.byte	0x04, 0x37
        /*0002*/ 	.short	(.L_9 - .L_8)
.L_8:
        /*0004*/ 	.word	0x00000082


	//----- nvinfo : EIATTR_KPARAM_INFO
	.align		4
.L_9:
        /*0008*/ 	.byte	0x04, 0x17
        /*000a*/ 	.short	(.L_11 - .L_10)
.L_10:
        /*000c*/ 	.word	0x00000000
        /*0010*/ 	.short	0x0003
        /*0012*/ 	.short	0x0014
        /*0014*/ 	.byte	0x00, 0xf0, 0x11, 0x00


	//----- nvinfo : EIATTR_KPARAM_INFO
	.align		4
.L_11:
        /*0018*/ 	.byte	0x04, 0x17
        /*001a*/ 	.short	(.L_13 - .L_12)
.L_12:
        /*001c*/ 	.word	0x00000000
        /*0020*/ 	.short	0x0002
        /*0022*/ 	.short	0x0010
        /*0024*/ 	.byte	0x00, 0xf0, 0x11, 0x00


	//----- nvinfo : EIATTR_KPARAM_INFO
	.align		4
.L_13:
        /*0028*/ 	.byte	0x04, 0x17
        /*002a*/ 	.short	(.L_15 - .L_14)
.L_14:
        /*002c*/ 	.word	0x00000000
        /*0030*/ 	.short	0x0001
        /*0032*/ 	.short	0x0008
        /*0034*/ 	.byte	0x00, 0xf5, 0x21, 0x00


	//----- nvinfo : EIATTR_KPARAM_INFO
	.align		4
.L_15:
        /*0038*/ 	.byte	0x04, 0x17
        /*003a*/ 	.short	(.L_17 - .L_16)
.L_16:
        /*003c*/ 	.word	0x00000000
        /*0040*/ 	.short	0x0000
        /*0042*/ 	.short	0x0000
        /*0044*/ 	.byte	0x00, 0xf5, 0x21, 0x00


	//----- nvinfo : EIATTR_SPARSE_MMA_MASK
	.align		4
.L_17:
        /*0048*/ 	.byte	0x03, 0x50
        /*004a*/ 	.short	0x0000


	//----- nvinfo : EIATTR_MAXREG_COUNT
	.align		4
        /*004c*/ 	.byte	0x03, 0x1b
        /*004e*/ 	.short	0x00ff


	//----- nvinfo : EIATTR_MERCURY_ISA_VERSION
	.align		4
        /*0050*/ 	.byte	0x03, 0x5f
        /*0052*/ 	.short	0x0101


	//----- nvinfo : EIATTR_VRC_CTA_INIT_COUNT
	.align		4
        /*0054*/ 	.byte	0x02, 0x4a
	.zero		1
	.zero		1


	//----- nvinfo : EIATTR_EXIT_INSTR_OFFSETS
	.align		4
        /*0058*/ 	.byte	0x04, 0x1c
        /*005a*/ 	.short	(.L_19 - .L_18)


	//   ....[0]....
.L_18:
        /*005c*/ 	.word	0x000000c0


	//   ....[1]....
        /*0060*/ 	.word	0x000003a0


	//----- nvinfo : EIATTR_CRS_STACK_SIZE
	.align		4
.L_19:
        /*0064*/ 	.byte	0x04, 0x1e
        /*0066*/ 	.short	(.L_21 - .L_20)
.L_20:
        /*0068*/ 	.word	0x00000000


	//----- nvinfo : EIATTR_CBANK_PARAM_SIZE
	.align		4
.L_21:
        /*006c*/ 	.byte	0x03, 0x19
        /*006e*/ 	.short	0x0018


	//----- nvinfo : EIATTR_PARAM_CBANK
	.align		4
        /*0070*/ 	.byte	0x04, 0x0a
        /*0072*/ 	.short	(.L_23 - .L_22)
	.align		4
.L_22:
        /*0074*/ 	.word	index@(.nv.constant0._Z13stencil5pointPKfPfii)
        /*0078*/ 	.short	0x0380
        /*007a*/ 	.short	0x0018


	//----- nvinfo : EIATTR_SW_WAR
	.align		4
.L_23:
        /*007c*/ 	.byte	0x04, 0x36
        /*007e*/ 	.short	(.L_25 - .L_24)
.L_24:
        /*0080*/ 	.word	0x00000008
.L_25:


//--------------------- .nv.callgraph             --------------------------
	.section	.nv.callgraph,"",@"SHT_CUDA_CALLGRAPH"
	.align	4
	.sectionentsize	8
	.align		4
        /*0000*/ 	.word	0x00000000
	.align		4
        /*0004*/ 	.word	0xffffffff
	.align		4
        /*0008*/ 	.word	0x00000000
	.align		4
        /*000c*/ 	.word	0xfffffffe
	.align		4
        /*0010*/ 	.word	0x00000000
	.align		4
        /*0014*/ 	.word	0xfffffffd
	.align		4
        /*0018*/ 	.word	0x00000000
	.align		4
        /*001c*/ 	.word	0xfffffffc


//--------------------- .text._Z13stencil5pointPKfPfii --------------------------
	.section	.text._Z13stencil5pointPKfPfii,"ax",@progbits
	.align	128
        .global         _Z13stencil5pointPKfPfii
        .type           _Z13stencil5pointPKfPfii,@function
        .size           _Z13stencil5pointPKfPfii,(.L_x_14 - _Z13stencil5pointPKfPfii)
        .other          _Z13stencil5pointPKfPfii,@"STO_CUDA_ENTRY STV_DEFAULT"
_Z13stencil5pointPKfPfii:
.text._Z13stencil5pointPKfPfii:
[----:B------:R-:W-:Y:S01]  /*0000*/  LDC R1, c[0x0][0x37c] ;  /* 0x0000df00ff017b82 */ /* 0x000fe20000000800 */
[----:B------:R-:W0:Y:S07]  /*0010*/  S2R R5, SR_TID.Y ;  /* 0x0000000000057919 */ /* 0x000e2e0000002200 */
[----:B------:R-:W1:Y:S01]  /*0020*/  LDC R7, c[0x0][0x360] ;  /* 0x0000d800ff077b82 */ /* 0x000e620000000800 */
[----:B------:R-:W1:Y:S07]  /*0030*/  S2R R4, SR_TID.X ;  /* 0x0000000000047919 */ /* 0x000e6e0000002100 */
[----:B------:R-:W0:Y:S08]  /*0040*/  S2UR UR5, SR_CTAID.Y ;  /* 0x00000000000579c3 */ /* 0x000e300000002600 */
[----:B------:R-:W0:Y:S08]  /*0050*/  LDC R0, c[0x0][0x364] ;  /* 0x0000d900ff007b82 */ /* 0x000e300000000800 */
[----:B------:R-:W1:Y:S08]  /*0060*/  S2UR UR4, SR_CTAID.X ;  /* 0x00000000000479c3 */ /* 0x000e700000002500 */
[----:B------:R-:W2:Y:S01]  /*0070*/  LDC.64 R2, c[0x0][0x390] ;  /* 0x0000e400ff027b82 */ /* 0x000ea20000000a00 */
[----:B0-----:R-:W-:-:S02]  /*0080*/  IMAD R0, R0, UR5, R5 ;  /* 0x0000000500007c24 */ /* 0x001fc4000f8e0205 */
[----:B-1----:R-:W-:-:S03]  /*0090*/  IMAD R7, R7, UR4, R4 ;  /* 0x0000000407077c24 */ /* 0x002fc6000f8e0204 */
[----:B--2---:R-:W-:-:S04]  /*00a0*/  ISETP.GE.AND P0, PT, R0, R3, PT ;  /* 0x000000030000720c */ /* 0x004fc80003f06270 */
[----:B------:R-:W-:-:S13]  /*00b0*/  ISETP.GE.OR P0, PT, R7, R2, P0 ;  /* 0x000000020700720c */ /* 0x000fda0000706670 */
[----:B------:R-:W-:Y:S05]  /*00c0*/  @P0 EXIT ;  /* 0x000000000000094d */ /* 0x000fea0003800000 */
[----:B------:R-:W0:Y:S01]  /*00d0*/  LDC.64 R8, c[0x0][0x380] ;  /* 0x0000e000ff087b82 */ /* 0x000e220000000a00 */
[----:B------:R-:W1:Y:S01]  /*00e0*/  LDCU.64 UR4, c[0x0][0x358] ;  /* 0x00006b00ff0477ac */ /* 0x000e620008000a00 */
[----:B------:R-:W-:Y:S01]  /*00f0*/  ISETP.NE.AND P2, PT, R0, RZ, PT ;  /* 0x000000ff0000720c */ /* 0x000fe20003f45270 */
[----:B------:R-:W-:Y:S01]  /*0100*/  VIADD R4, R2, 0xffffffff ;  /* 0xffffffff02047836 */ /* 0x000fe20000000000 */
[----:B------:R-:W-:Y:S01]  /*0110*/  ISETP.GE.AND P0, PT, R7, 0x1, PT ;  /* 0x000000010700780c */ /* 0x000fe20003f06270 */
[----:B------:R-:W-:Y:S02]  /*0120*/  VIADD R3, R3, 0xffffffff ;  /* 0xffffffff03037836 */ /* 0x000fe40000000000 */
[C---:B------:R-:W-:Y:S01]  /*0130*/  IMAD R5, R0.reuse, R2, R7 ;  /* 0x0000000200057224 */ /* 0x040fe200078e0207 */
[----:B------:R-:W-:Y:S02]  /*0140*/  ISETP.GE.AND P1, PT, R7, R4, PT ;  /* 0x000000040700720c */ /* 0x000fe40003f26270 */
[----:B------:R-:W-:-:S05]  /*0150*/  ISETP.GE.U32.AND P3, PT, R0, R3, PT ;  /* 0x000000030000720c */ /* 0x000fca0003f66070 */
[C---:B------:R-:W-:Y:S02]  /*0160*/  @P2 IMAD.IADD R3, R5.reuse, 0x1, -R2 ;  /* 0x0000000105032824 */ /* 0x040fe400078e0a02 */
[----:B0-----:R-:W-:-:S05]  /*0170*/  IMAD.WIDE R6, R5, 0x4, R8 ;  /* 0x0000000405067825 */ /* 0x001fca00078e0208 */
[----:B-1----:R-:W2:Y:S01]  /*0180*/  LDG.E R11, desc[UR4][R6.64] ;  /* 0x00000004060b7981 */ /* 0x002ea2000c1e1900 */
[----:B------:R-:W-:-:S03]  /*0190*/  @P2 IMAD.WIDE R8, R3, 0x4, R8 ;  /* 0x0000000403082825 */ /* 0x000fc600078e0208 */
[----:B------:R-:W2:Y:S01]  /*01a0*/  @P0 LDG.E R4, desc[UR4][R6.64+-0x4] ;  /* 0xfffffc0406040981 */ /* 0x000ea2000c1e1900 */
[----:B------:R-:W-:-:S03]  /*01b0*/  @!P3 IMAD.WIDE R2, R2, 0x4, R6 ;  /* 0x000000040202b825 */ /* 0x000fc600078e0206 */
[----:B------:R-:W3:Y:S04]  /*01c0*/  @!P1 LDG.E R10, desc[UR4][R6.64+0x4] ;  /* 0x00000404060a9981 */ /* 0x000ee8000c1e1900 */
[----:B------:R-:W4:Y:S04]  /*01d0*/  @P2 LDG.E R8, desc[UR4][R8.64] ;  /* 0x0000000408082981 */ /* 0x000f28000c1e1900 */
[----:B------:R0:W5:Y:S01]  /*01e0*/  @!P3 LDG.E R2, desc[UR4][R2.64] ;  /* 0x000000040202b981 */ /* 0x000162000c1e1900 */
[----:B------:R-:W-:Y:S01]  /*01f0*/  IMAD.MOV.U32 R0, RZ, RZ, 0x1 ;  /* 0x00000001ff007424 */ /* 0x000fe200078e00ff */
[----:B------:R-:W-:Y:S01]  /*0200*/  BSSY.RECONVERGENT B0, `(.L_x_0) ;  /* 0x0000016000007945 */ /* 0x000fe20003800200 */
[----:B------:R-:W-:-:S04]  /*0210*/  @P0 IMAD.MOV.U32 R0, RZ, RZ, 0x2 ;  /* 0x00000002ff000424 */ /* 0x000fc800078e00ff */
[----:B------:R-:W-:-:S04]  /*0220*/  @!P1 VIADD R0, R0, 0x1 ;  /* 0x0000000100009836 */ /* 0x000fc80000000000 */
[----:B------:R-:W-:-:S04]  /*0230*/  @P2 VIADD R0, R0, 0x1 ;  /* 0x0000000100002836 */ /* 0x000fc80000000000 */
[----:B------:R-:W-:-:S05]  /*0240*/  @!P3 VIADD R0, R0, 0x1 ;  /* 0x000000010000b836 */ /* 0x000fca0000000000 */
[----:B------:R-:W-:-:S04]  /*0250*/  I2FP.F32.U32 R12, R0 ;  /* 0x00000000000c7245 */ /* 0x000fc80000201000 */
[----:B------:R-:W0:Y:S02]  /*0260*/  MUFU.RCP R0, R12 ;  /* 0x0000000c00007308 */ /* 0x000e240000001000 */
[----:B0-----:R-:W-:-:S04]  /*0270*/  FFMA R3, -R12, R0, 1 ;  /* 0x3f8000000c037423 */ /* 0x001fc80000000100 */
[----:B------:R-:W-:Y:S01]  /*0280*/  FFMA R0, R0, R3, R0 ;  /* 0x0000000300007223 */ /* 0x000fe20000000000 */
[----:B--2---:R-:W-:-:S04]  /*0290*/  @P0 FADD R11, R11, R4 ;  /* 0x000000040b0b0221 */ /* 0x004fc80000000000 */
[----:B---3--:R-:W-:-:S04]  /*02a0*/  @!P1 FADD R11, R11, R10 ;  /* 0x0000000a0b0b9221 */ /* 0x008fc80000000000 */
[----:B----4-:R-:W-:-:S04]  /*02b0*/  @P2 FADD R11, R11, R8 ;  /* 0x000000080b0b2221 */ /* 0x010fc80000000000 */
[----:B-----5:R-:W-:-:S04]  /*02c0*/  @!P3 FADD R11, R11, R2 ;  /* 0x000000020b0bb221 */ /* 0x020fc80000000000 */
[----:B------:R-:W0:Y:S01]  /*02d0*/  FCHK P0, R11, R12 ;  /* 0x0000000c0b007302 */ /* 0x000e220000000000 */
[----:B------:R-:W-:-:S04]  /*02e0*/  FFMA R2, R0, R11, RZ ;  /* 0x0000000b00027223 */ /* 0x000fc800000000ff */
[----:B------:R-:W-:-:S04]  /*02f0*/  FFMA R3, -R12, R2, R11 ;  /* 0x000000020c037223 */ /* 0x000fc8000000010b */
[----:B------:R-:W-:Y:S01]  /*0300*/  FFMA R7, R0, R3, R2 ;  /* 0x0000000300077223 */ /* 0x000fe20000000002 */
[----:B0-----:R-:W-:Y:S06]  /*0310*/  @!P0 BRA `(.L_x_1) ;  /* 0x0000000000108947 */ /* 0x001fec0003800000 */
[----:B------:R-:W-:Y:S01]  /*0320*/  IMAD.MOV.U32 R3, RZ, RZ, R11 ;  /* 0x000000ffff037224 */ /* 0x000fe200078e000b */
[----:B------:R-:W-:-:S07]  /*0330*/  MOV R2, 0x350 ;  /* 0x0000035000027802 */ /* 0x000fce0000000f00 */
[----:B------:R-:W-:Y:S05]  /*0340*/  CALL.REL.NOINC `($__internal_0_$__cuda_sm3x_div_rn_noftz_f32_slowpath) ;  /* 0x0000000000187944 */ /* 0x000fea0003c00000 */
[----:B------:R-:W-:-:S07]  /*0350*/  MOV R7, R0 ;  /* 0x0000000000077202 */ /* 0x000fce0000000f00 */
.L_x_1:
[----:B------:R-:W-:Y:S05]  /*0360*/  BSYNC.RECONVERGENT B0 ;  /* 0x0000000000007941 */ /* 0x000fea0003800200 */
.L_x_0:
[----:B------:R-:W0:Y:S02]  /*0370*/  LDC.64 R2, c[0x0][0x388] ;  /* 0x0000e200ff027b82 */ /* 0x000e240000000a00 */
[----:B0-----:R-:W-:-:S05]  /*0380*/  IMAD.WIDE R2, R5, 0x4, R2 ;  /* 0x0000000405027825 */ /* 0x001fca00078e0202 */
[----:B------:R-:W-:Y:S01]  /*0390*/  STG.E desc[UR4][R2.64], R7 ;  /* 0x0000000702007986 */ /* 0x000fe2000c101904 */
[----:B------:R-:W-:Y:S05]  /*03a0*/  EXIT ;  /* 0x000000000000794d */ /* 0x000fea0003800000 */
        .weak           $__internal_0_$__cuda_sm3x_div_rn_noftz_f32_slowpath
        .type           $__internal_0_$__cuda_sm3x_div_rn_noftz_f32_slowpath,@function
        .size           $__internal_0_$__cuda_sm3x_div_rn_noftz_f32_slowpath,(.L_x_14 - $__internal_0_$__cuda_sm3x_div_rn_noftz_f32_slowpath)
$__internal_0_$__cuda_sm3x_div_rn_noftz_f32_slowpath:
[--C-:B------:R-:W-:Y:S01]  /*03b0*/  SHF.R.U32.HI R4, RZ, 0x17, R12.reuse ;  /* 0x00000017ff047819 */ /* 0x100fe2000001160c */
[----:B------:R-:W-:Y:S01]  /*03c0*/  BSSY.RECONVERGENT B1, `(.L_x_2) ;  /* 0x0000064000017945 */ /* 0x000fe20003800200 */
[----:B------:R-:W-:Y:S02]  /*03d0*/  SHF.R.U32.HI R0, RZ, 0x17, R3 ;  /* 0x00000017ff007819 */ /* 0x000fe40000011603 */
[----:B------:R-:W-:Y:S01]  /*03e0*/  LOP3.LUT R13, R4, 0xff, RZ, 0xc0, !PT ;  /* 0x000000ff040d7812 */ /* 0x000fe200078ec0ff */
[----:B------:R-:W-:Y:S01]  /*03f0*/  IMAD.MOV.U32 R4, RZ, RZ, R12 ;  /* 0x000000ffff047224 */ /* 0x000fe200078e000c */
[----:B------:R-:W-:-:S03]  /*0400*/  LOP3.LUT R10, R0, 0xff, RZ, 0xc0, !PT ;  /* 0x000000ff000a7812 */ /* 0x000fc600078ec0ff */
[----:B------:R-:W-:Y:S02]  /*0410*/  VIADD R8, R13, 0xffffffff ;  /* 0xffffffff0d087836 */ /* 0x000fe40000000000 */
[----:B------:R-:W-:-:S03]  /*0420*/  VIADD R7, R10, 0xffffffff ;  /* 0xffffffff0a077836 */ /* 0x000fc60000000000 */
[----:B------:R-:W-:-:S04]  /*0430*/  ISETP.GT.U32.AND P0, PT, R8, 0xfd, PT ;  /* 0x000000fd0800780c */ /* 0x000fc80003f04070 */
[----:B------:R-:W-:-:S13]  /*0440*/  ISETP.GT.U32.OR P0, PT, R7, 0xfd, P0 ;  /* 0x000000fd0700780c */ /* 0x000fda0000704470 */
[----:B------:R-:W-:Y:S01]  /*0450*/  @!P0 IMAD.MOV.U32 R6, RZ, RZ, RZ ;  /* 0x000000ffff068224 */ /* 0x000fe200078e00ff */
[----:B------:R-:W-:Y:S06]  /*0460*/  @!P0 BRA `(.L_x_3) ;  /* 0x0000000000608947 */ /* 0x000fec0003800000 */
[----:B------:R-:W-:Y:S01]  /*0470*/  FSETP.GTU.FTZ.AND P0, PT, |R3|, +INF , PT ;  /* 0x7f8000000300780b */ /* 0x000fe20003f1c200 */
[----:B------:R-:W-:Y:S01]  /*0480*/  IMAD.MOV.U32 R0, RZ, RZ, R12 ;  /* 0x000000ffff007224 */ /* 0x000fe200078e000c */
[----:B------:R-:W-:-:S04]  /*0490*/  FSETP.GTU.FTZ.AND P1, PT, |R12|, +INF , PT ;  /* 0x7f8000000c00780b */ /* 0x000fc80003f3c200 */
[----:B------:R-:W-:-:S13]  /*04a0*/  PLOP3.LUT P0, PT, P0, P1, PT, 0xf8, 0x8f ;  /* 0x00000000008f781c */ /* 0x000fda0000703f70 */
[----:B------:R-:W-:Y:S05]  /*04b0*/  @P0 BRA `(.L_x_4) ;  /* 0x00000004004c0947 */ /* 0x000fea0003800000 */
[----:B------:R-:W-:-:S13]  /*04c0*/  LOP3.LUT P0, RZ, R4, 0x7fffffff, R3, 0xc8, !PT ;  /* 0x7fffffff04ff7812 */ /* 0x000fda000780c803 */
[----:B------:R-:W-:Y:S05]  /*04d0*/  @!P0 BRA `(.L_x_5) ;  /* 0x00000004003c8947 */ /* 0x000fea0003800000 */
[C---:B------:R-:W-:Y:S02]  /*04e0*/  FSETP.NEU.FTZ.AND P1, PT, |R3|.reuse, +INF , PT ;  /* 0x7f8000000300780b */ /* 0x040fe40003f3d200 */
[----:B------:R-:W-:Y:S02]  /*04f0*/  FSETP.NEU.FTZ.AND P2, PT, |R0|, +INF , PT ;  /* 0x7f8000000000780b */ /* 0x000fe40003f5d200 */
[----:B------:R-:W-:-:S11]  /*0500*/  FSETP.NEU.FTZ.AND P0, PT, |R3|, +INF , PT ;  /* 0x7f8000000300780b */ /* 0x000fd60003f1d200 */
[----:B------:R-:W-:Y:S05]  /*0510*/  @!P2 BRA !P1, `(.L_x_5) ;  /* 0x00000004002ca947 */ /* 0x000fea0004800000 */
[----:B------:R-:W-:-:S04]  /*0520*/  LOP3.LUT P1, RZ, R3, 0x7fffffff, RZ, 0xc0, !PT ;  /* 0x7fffffff03ff7812 */ /* 0x000fc8000782c0ff */
[----:B------:R-:W-:-:S13]  /*0530*/  PLOP3.LUT P1, PT, P2, P1, PT, 0x2f, 0xf2 ;  /* 0x0000000000f2781c */ /* 0x000fda0001722577 */
[----:B------:R-:W-:Y:S05]  /*0540*/  @P1 BRA `(.L_x_6) ;  /* 0x0000000400181947 */ /* 0x000fea0003800000 */
[----:B------:R-:W-:-:S04]  /*0550*/  LOP3.LUT P1, RZ, R4, 0x7fffffff, RZ, 0xc0, !PT ;  /* 0x7fffffff04ff7812 */ /* 0x000fc8000782c0ff */
[----:B------:R-:W-:-:S13]  /*0560*/  PLOP3.LUT P0, PT, P0, P1, PT, 0x2f, 0xf2 ;  /* 0x0000000000f2781c */ /* 0x000fda0000702577 */
[----:B------:R-:W-:Y:S05]  /*0570*/  @P0 BRA `(.L_x_7) ;  /* 0x0000000400000947 */ /* 0x000fea0003800000 */
[----:B------:R-:W-:Y:S02]  /*0580*/  ISETP.GE.AND P0, PT, R7, RZ, PT ;  /* 0x000000ff0700720c */ /* 0x000fe40003f06270 */
[----:B------:R-:W-:-:S11]  /*0590*/  ISETP.GE.AND P1, PT, R8, RZ, PT ;  /* 0x000000ff0800720c */ /* 0x000fd60003f26270 */
[----:B------:R-:W-:Y:S01]  /*05a0*/  @P0 IMAD.MOV.U32 R6, RZ, RZ, RZ ;  /* 0x000000ffff060224 */ /* 0x000fe200078e00ff */
[----:B------:R-:W-:Y:S01]  /*05b0*/  @!P0 MOV R6, 0xffffffc0 ;  /* 0xffffffc000068802 */ /* 0x000fe20000000f00 */
[----:B------:R-:W-:Y:S01]  /*05c0*/  @!P0 FFMA R3, R3, 1.84467440737095516160e+19, RZ ;  /* 0x5f80000003038823 */ /* 0x000fe200000000ff */
[----:B------:R-:W-:-:S03]  /*05d0*/  @!P1 FFMA R4, R0, 1.84467440737095516160e+19, RZ ;  /* 0x5f80000000049823 */ /* 0x000fc600000000ff */
[----:B------:R-:W-:-:S07]  /*05e0*/  @!P1 VIADD R6, R6, 0x40 ;  /* 0x0000004006069836 */ /* 0x000fce0000000000 */
.L_x_3:
[----:B------:R-:W-:Y:S01]  /*05f0*/  LEA R7, R13, 0xc0800000, 0x17 ;  /* 0xc08000000d077811 */ /* 0x000fe200078eb8ff */
[----:B------:R-:W-:Y:S04]  /*0600*/  BSSY.RECONVERGENT B2, `(.L_x_8) ;  /* 0x0000036000027945 */ /* 0x000fe80003800200 */
[----:B------:R-:W-:Y:S02]  /*0610*/  IMAD.IADD R7, R4, 0x1, -R7 ;  /* 0x0000000104077824 */ /* 0x000fe400078e0a07 */
[----:B------:R-:W-:Y:S02]  /*0620*/  VIADD R4, R10, 0xffffff81 ;  /* 0xffffff810a047836 */ /* 0x000fe40000000000 */
[----:B------:R0:W1:Y:S01]  /*0630*/  MUFU.RCP R8, R7 ;  /* 0x0000000700087308 */ /* 0x0000620000001000 */
[----:B------:R-:W-:Y:S01]  /*0640*/  FADD.FTZ R9, -R7, -RZ ;  /* 0x800000ff07097221 */ /* 0x000fe20000010100 */
[C---:B------:R-:W-:Y:S01]  /*0650*/  IMAD R0, R4.reuse, -0x800000, R3 ;  /* 0xff80000004007824 */ /* 0x040fe200078e0203 */
[----:B0-----:R-:W-:-:S05]  /*0660*/  IADD3 R7, PT, PT, R4, 0x7f, -R13 ;  /* 0x0000007f04077810 */ /* 0x001fca0007ffe80d */
[----:B------:R-:W-:Y:S02]  /*0670*/  IMAD.IADD R7, R7, 0x1, R6 ;  /* 0x0000000107077824 */ /* 0x000fe400078e0206 */
[----:B-1----:R-:W-:-:S04]  /*0680*/  FFMA R11, R8, R9, 1 ;  /* 0x3f800000080b7423 */ /* 0x002fc80000000009 */
[----:B------:R-:W-:-:S04]  /*0690*/  FFMA R10, R8, R11, R8 ;  /* 0x0000000b080a7223 */ /* 0x000fc80000000008 */
[----:B------:R-:W-:-:S04]  /*06a0*/  FFMA R3, R0, R10, RZ ;  /* 0x0000000a00037223 */ /* 0x000fc800000000ff */
[----:B------:R-:W-:-:S04]  /*06b0*/  FFMA R8, R9, R3, R0 ;  /* 0x0000000309087223 */ /* 0x000fc80000000000 */
[----:B------:R-:W-:-:S04]  /*06c0*/  FFMA R11, R10, R8, R3 ;  /* 0x000000080a0b7223 */ /* 0x000fc80000000003 */
[----:B------:R-:W-:-:S04]  /*06d0*/  FFMA R8, R9, R11, R0 ;  /* 0x0000000b09087223 */ /* 0x000fc80000000000 */
[----:B------:R-:W-:-:S05]  /*06e0*/  FFMA R0, R10, R8, R11 ;  /* 0x000000080a007223 */ /* 0x000fca000000000b */
[----:B------:R-:W-:-:S04]  /*06f0*/  SHF.R.U32.HI R3, RZ, 0x17, R0 ;  /* 0x00000017ff037819 */ /* 0x000fc80000011600 */
[----:B------:R-:W-:-:S05]  /*0700*/  LOP3.LUT R3, R3, 0xff, RZ, 0xc0, !PT ;  /* 0x000000ff03037812 */ /* 0x000fca00078ec0ff */
[----:B------:R-:W-:-:S04]  /*0710*/  IMAD.IADD R9, R3, 0x1, R7 ;  /* 0x0000000103097824 */ /* 0x000fc800078e0207 */
[----:B------:R-:W-:-:S05]  /*0720*/  VIADD R3, R9, 0xffffffff ;  /* 0xffffffff09037836 */ /* 0x000fca0000000000 */
[----:B------:R-:W-:-:S13]  /*0730*/  ISETP.GE.U32.AND P0, PT, R3, 0xfe, PT ;  /* 0x000000fe0300780c */ /* 0x000fda0003f06070 */
[----:B------:R-:W-:Y:S05]  /*0740*/  @!P0 BRA `(.L_x_9) ;  /* 0x0000000000808947 */ /* 0x000fea0003800000 */
[----:B------:R-:W-:-:S13]  /*0750*/  ISETP.GT.AND P0, PT, R9, 0xfe, PT ;  /* 0x000000fe0900780c */ /* 0x000fda0003f04270 */
[----:B------:R-:W-:Y:S05]  /*0760*/  @P0 BRA `(.L_x_10) ;  /* 0x00000000006c0947 */ /* 0x000fea0003800000 */
[----:B------:R-:W-:-:S13]  /*0770*/  ISETP.GE.AND P0, PT, R9, 0x1, PT ;  /* 0x000000010900780c */ /* 0x000fda0003f06270 */
[----:B------:R-:W-:Y:S05]  /*0780*/  @P0 BRA `(.L_x_11) ;  /* 0x0000000000740947 */ /* 0x000fea0003800000 */
[----:B------:R-:W-:Y:S02]  /*0790*/  ISETP.GE.AND P0, PT, R9, -0x18, PT ;  /* 0xffffffe80900780c */ /* 0x000fe40003f06270 */
[----:B------:R-:W-:-:S11]  /*07a0*/  LOP3.LUT R0, R0, 0x80000000, RZ, 0xc0, !PT ;  /* 0x8000000000007812 */ /* 0x000fd600078ec0ff */
[----:B------:R-:W-:Y:S05]  /*07b0*/  @!P0 BRA `(.L_x_11) ;  /* 0x0000000000688947 */ /* 0x000fea0003800000 */
[CCC-:B------:R-:W-:Y:S01]  /*07c0*/  FFMA.RZ R3, R10.reuse, R8.reuse, R11.reuse ;  /* 0x000000080a037223 */ /* 0x1c0fe2000000c00b */
[C---:B------:R-:W-:Y:S01]  /*07d0*/  IADD3 R7, PT, PT, R9.reuse, 0x20, RZ ;  /* 0x0000002009077810 */ /* 0x040fe20007ffe0ff */
[CCC-:B------:R-:W-:Y:S01]  /*07e0*/  FFMA.RM R4, R10.reuse, R8.reuse, R11.reuse ;  /* 0x000000080a047223 */ /* 0x1c0fe2000000400b */
[----:B------:R-:W-:Y:S02]  /*07f0*/  ISETP.NE.AND P2, PT, R9, RZ, PT ;  /* 0x000000ff0900720c */ /* 0x000fe40003f45270 */
[----:B------:R-:W-:Y:S01]  /*0800*/  LOP3.LUT R6, R3, 0x7fffff, RZ, 0xc0, !PT ;  /* 0x007fffff03067812 */ /* 0x000fe200078ec0ff */
[----:B------:R-:W-:Y:S01]  /*0810*/  FFMA.RP R3, R10, R8, R11 ;  /* 0x000000080a037223 */ /* 0x000fe2000000800b */
[----:B------:R-:W-:Y:S01]  /*0820*/  IMAD.MOV R8, RZ, RZ, -R9 ;  /* 0x000000ffff087224 */ /* 0x000fe200078e0a09 */
[----:B------:R-:W-:Y:S02]  /*0830*/  ISETP.NE.AND P1, PT, R9, RZ, PT ;  /* 0x000000ff0900720c */ /* 0x000fe40003f25270 */
[----:B------:R-:W-:-:S02]  /*0840*/  LOP3.LUT R6, R6, 0x800000, RZ, 0xfc, !PT ;  /* 0x0080000006067812 */ /* 0x000fc400078efcff */
[----:B------:R-:W-:Y:S02]  /*0850*/  FSETP.NEU.FTZ.AND P0, PT, R3, R4, PT ;  /* 0x000000040300720b */ /* 0x000fe40003f1d000 */
[----:B------:R-:W-:Y:S02]  /*0860*/  SHF.L.U32 R7, R6, R7, RZ ;  /* 0x0000000706077219 */ /* 0x000fe400000006ff */
[----:B------:R-:W-:Y:S02]  /*0870*/  SEL R3, R8, RZ, P2 ;  /* 0x000000ff08037207 */ /* 0x000fe40001000000 */
[----:B------:R-:W-:Y:S02]  /*0880*/  ISETP.NE.AND P1, PT, R7, RZ, P1 ;  /* 0x000000ff0700720c */ /* 0x000fe40000f25270 */
[----:B------:R-:W-:Y:S02]  /*0890*/  SHF.R.U32.HI R3, RZ, R3, R6 ;  /* 0x00000003ff037219 */ /* 0x000fe40000011606 */
[----:B------:R-:W-:-:S02]  /*08a0*/  PLOP3.LUT P0, PT, P0, P1, PT, 0xf8, 0x8f ;  /* 0x00000000008f781c */ /* 0x000fc40000703f70 */
[----:B------:R-:W-:Y:S02]  /*08b0*/  SHF.R.U32.HI R7, RZ, 0x1, R3 ;  /* 0x00000001ff077819 */ /* 0x000fe40000011603 */
[----:B------:R-:W-:-:S04]  /*08c0*/  SEL R4, RZ, 0x1, !P0 ;  /* 0x00000001ff047807 */ /* 0x000fc80004000000 */
[----:B------:R-:W-:-:S04]  /*08d0*/  LOP3.LUT R4, R4, 0x1, R7, 0xf8, !PT ;  /* 0x0000000104047812 */ /* 0x000fc800078ef807 */
[----:B------:R-:W-:-:S05]  /*08e0*/  LOP3.LUT R4, R4, R3, RZ, 0xc0, !PT ;  /* 0x0000000304047212 */ /* 0x000fca00078ec0ff */
[----:B------:R-:W-:-:S05]  /*08f0*/  IMAD.IADD R7, R7, 0x1, R4 ;  /* 0x0000000107077824 */ /* 0x000fca00078e0204 */
[----:B------:R-:W-:Y:S01]  /*0900*/  LOP3.LUT R0, R7, R0, RZ, 0xfc, !PT ;  /* 0x0000000007007212 */ /* 0x000fe200078efcff */
[----:B------:R-:W-:Y:S06]  /*0910*/  BRA `(.L_x_11) ;  /* 0x0000000000107947 */ /* 0x000fec0003800000 */
.L_x_10:
[----:B------:R-:W-:-:S04]  /*0920*/  LOP3.LUT R0, R0, 0x80000000, RZ, 0xc0, !PT ;  /* 0x8000000000007812 */ /* 0x000fc800078ec0ff */
[----:B------:R-:W-:Y:S01]  /*0930*/  LOP3.LUT R0, R0, 0x7f800000, RZ, 0xfc, !PT ;  /* 0x7f80000000007812 */ /* 0x000fe200078efcff */
[----:B------:R-:W-:Y:S06]  /*0940*/  BRA `(.L_x_11) ;  /* 0x0000000000047947 */ /* 0x000fec0003800000 */
.L_x_9:
[----:B------:R-:W-:-:S07]  /*0950*/  IMAD R0, R7, 0x800000, R0 ;  /* 0x0080000007007824 */ /* 0x000fce00078e0200 */
.L_x_11:
[----:B------:R-:W-:Y:S05]  /*0960*/  BSYNC.RECONVERGENT B2 ;  /* 0x0000000000027941 */ /* 0x000fea0003800200 */
.L_x_8:
[----:B------:R-:W-:Y:S05]  /*0970*/  BRA `(.L_x_12) ;  /* 0x0000000000207947 */ /* 0x000fea0003800000 */
.L_x_7:
[----:B------:R-:W-:-:S04]  /*0980*/  LOP3.LUT R0, R4, 0x80000000, R3, 0x48, !PT ;  /* 0x8000000004007812 */ /* 0x000fc800078e4803 */
[----:B------:R-:W-:Y:S01]  /*0990*/  LOP3.LUT R0, R0, 0x7f800000, RZ, 0xfc, !PT ;  /* 0x7f80000000007812 */ /* 0x000fe200078efcff */
[----:B------:R-:W-:Y:S06]  /*09a0*/  BRA `(.L_x_12) ;  /* 0x0000000000147947 */ /* 0x000fec0003800000 */
.L_x_6:
[----:B------:R-:W-:Y:S01]  /*09b0*/  LOP3.LUT R0, R4, 0x80000000, R3, 0x48, !PT ;  /* 0x8000000004007812 */ /* 0x000fe200078e4803 */
[----:B------:R-:W-:Y:S06]  /*09c0*/  BRA `(.L_x_12) ;  /* 0x00000000000c7947 */ /* 0x000fec0003800000 */
.L_x_5:
[----:B------:R-:W0:Y:S01]  /*09d0*/  MUFU.RSQ R0, -QNAN ;  /* 0xffc0000000007908 */ /* 0x000e220000001400 */
[----:B------:R-:W-:Y:S05]  /*09e0*/  BRA `(.L_x_12) ;  /* 0x0000000000047947 */ /* 0x000fea0003800000 */
.L_x_4:
[----:B------:R-:W-:-:S07]  /*09f0*/  FADD.FTZ R0, R3, R0 ;  /* 0x0000000003007221 */ /* 0x000fce0000010000 */
.L_x_12:
[----:B------:R-:W-:Y:S05]  /*0a00*/  BSYNC.RECONVERGENT B1 ;  /* 0x0000000000017941 */ /* 0x000fea0003800200 */
.L_x_2:
[----:B------:R-:W-:-:S04]  /*0a10*/  IMAD.MOV.U32 R3, RZ, RZ, 0x0 ;  /* 0x00000000ff037424 */ /* 0x000fc800078e00ff */
[----:B0-----:R-:W-:Y:S05]  /*0a20*/  RET.REL.NODEC R2 `(_Z13stencil5pointPKfPfii) ;  /* 0xfffffff402747950 */ /* 0x001fea0003c3ffff */
.L_x_13:
[----:B------:R-:W-:-:S00]  /*0a30*/  BRA `(.L_x_13) ;  /* 0xfffffffc00fc7947 */ /* 0x000fc0000383ffff */
[----:B------:R-:W-:-:S00]  /*0a40*/  NOP ;  /* 0x0000000000007918 */ /* 0x000fc00000000000 */
        /* <DEDUP_REMOVED lines=11> */
.L_x_14:


//--------------------- .nv.shared.reserved.0     --------------------------
	.section	.nv.shared.reserved.0,"aw",@nobits
	.weak		__nv_reservedSMEM_offset_0_alias
	.size		__nv_reservedSMEM_offset_0_alias, 0, 64
	.other		__nv_reservedSMEM_offset_0_alias,@"STO_CUDA_RESERVED_SHARED STV_DEFAULT"
__nv_reservedSMEM_offset_0_alias:
	.zero		0
	.zero		64


//--------------------- .nv.constant0._Z13stencil5pointPKfPfii --------------------------
	.section	.nv.constant0._Z13stencil5pointPKfPfii,"a",@progbits
	.sectionflags	@""
	.align	4
.nv.constant0._Z13stencil5pointPKfPfii:
	.zero		920


//--------------------- SYMBOLS --------------------------

	.type		.nv.reservedSmem.offset0,@object
	.size		.nv.reservedSmem.offset0,0x4
